//
// Generated by NVIDIA NVVM Compiler
//
// Compiler Build ID: CL-36424714
// Cuda compilation tools, release 13.0, V13.0.88
// Based on NVVM 20.0.0
//

.version 9.0
.target sm_100
.address_size 64

	// .globl	_Z14highpassFilterPiS_iii

.visible .entry _Z14highpassFilterPiS_iii(
	.param .u64 .ptr .align 1 _Z14highpassFilterPiS_iii_param_0,
	.param .u64 .ptr .align 1 _Z14highpassFilterPiS_iii_param_1,
	.param .u32 _Z14highpassFilterPiS_iii_param_2,
	.param .u32 _Z14highpassFilterPiS_iii_param_3,
	.param .u32 _Z14highpassFilterPiS_iii_param_4
)
{
	.reg .pred 	%p<31>;
	.reg .b32 	%r<84>;
	.reg .b64 	%rd<25>;

	ld.param.u64 	%rd7, [_Z14highpassFilterPiS_iii_param_0];
	ld.param.u64 	%rd6, [_Z14highpassFilterPiS_iii_param_1];
	ld.param.u32 	%r38, [_Z14highpassFilterPiS_iii_param_2];
	ld.param.u32 	%r41, [_Z14highpassFilterPiS_iii_param_3];
	ld.param.u32 	%r40, [_Z14highpassFilterPiS_iii_param_4];
	cvta.to.global.u64 	%rd1, %rd7;
	mov.u32 	%r42, %ctaid.x;
	mov.u32 	%r43, %ntid.x;
	mov.u32 	%r44, %tid.x;
	mad.lo.s32 	%r1, %r42, %r43, %r44;
	mov.u32 	%r45, %ctaid.y;
	mov.u32 	%r46, %ntid.y;
	mov.u32 	%r47, %tid.y;
	mad.lo.s32 	%r48, %r45, %r46, %r47;
	setp.ge.s32 	%p3, %r1, %r38;
	setp.ge.s32 	%p4, %r48, %r41;
	or.pred  	%p5, %p3, %p4;
	@%p5 bra 	$L__BB0_18;
	mul.lo.s32 	%r3, %r38, %r48;
	add.s32 	%r4, %r3, %r1;
	setp.eq.s32 	%p6, %r48, 0;
	sub.s32 	%r5, %r3, %r38;
	setp.lt.s32 	%p7, %r1, 1;
	cvt.s64.s32 	%rd8, %r5;
	cvt.s64.s32 	%rd2, %r1;
	add.s64 	%rd9, %rd2, %rd8;
	shl.b64 	%rd10, %rd9, 2;
	add.s64 	%rd3, %rd1, %rd10;
	mov.b32 	%r70, 0;
	or.pred  	%p8, %p7, %p6;
	mov.u32 	%r71, %r70;
	@%p8 bra 	$L__BB0_3;
	ld.global.u32 	%r70, [%rd3+-4];
	mov.b32 	%r71, 1;
$L__BB0_3:
	setp.eq.s32 	%p9, %r48, 0;
	setp.lt.s32 	%p10, %r1, 0;
	or.pred  	%p11, %p10, %p9;
	@%p11 bra 	$L__BB0_5;
	add.s32 	%r51, %r1, %r5;
	mul.wide.s32 	%rd11, %r51, 4;
	add.s64 	%rd12, %rd1, %rd11;
	ld.global.u32 	%r52, [%rd12];
	add.s32 	%r70, %r52, %r70;
	add.s32 	%r71, %r71, 1;
$L__BB0_5:
	setp.eq.s32 	%p12, %r48, 0;
	add.s32 	%r53, %r1, 1;
	setp.gt.s32 	%p13, %r1, -2;
	setp.lt.s32 	%p14, %r53, %r38;
	and.pred  	%p1, %p13, %p14;
	not.pred 	%p15, %p1;
	or.pred  	%p16, %p15, %p12;
	@%p16 bra 	$L__BB0_7;
	ld.global.u32 	%r54, [%rd3+4];
	add.s32 	%r70, %r54, %r70;
	add.s32 	%r71, %r71, 1;
$L__BB0_7:
	setp.gt.s32 	%p17, %r1, 0;
	setp.le.s32 	%p18, %r1, %r38;
	and.pred  	%p2, %p17, %p18;
	cvt.s64.s32 	%rd13, %r3;
	add.s64 	%rd14, %rd2, %rd13;
	shl.b64 	%rd15, %rd14, 2;
	add.s64 	%rd4, %rd1, %rd15;
	not.pred 	%p19, %p2;
	@%p19 bra 	$L__BB0_9;
	ld.global.u32 	%r55, [%rd4+-4];
	add.s32 	%r70, %r55, %r70;
	add.s32 	%r71, %r71, 1;
$L__BB0_9:
	@%p15 bra 	$L__BB0_11;
	ld.global.u32 	%r56, [%rd4+4];
	add.s32 	%r70, %r56, %r70;
	add.s32 	%r71, %r71, 1;
$L__BB0_11:
	add.s32 	%r25, %r48, 1;
	setp.ge.u32 	%p21, %r25, %r41;
	shl.b32 	%r57, %r38, 1;
	add.s32 	%r58, %r5, %r57;
	cvt.s64.s32 	%rd16, %r58;
	add.s64 	%rd17, %rd2, %rd16;
	shl.b64 	%rd18, %rd17, 2;
	add.s64 	%rd5, %rd1, %rd18;
	or.pred  	%p23, %p19, %p21;
	@%p23 bra 	$L__BB0_13;
	ld.global.u32 	%r59, [%rd5+-4];
	add.s32 	%r70, %r59, %r70;
	add.s32 	%r71, %r71, 1;
$L__BB0_13:
	setp.ge.u32 	%p24, %r25, %r41;
	setp.lt.s32 	%p25, %r1, 0;
	or.pred  	%p26, %p25, %p24;
	@%p26 bra 	$L__BB0_15;
	add.s32 	%r60, %r4, %r38;
	mul.wide.s32 	%rd19, %r60, 4;
	add.s64 	%rd20, %rd1, %rd19;
	ld.global.u32 	%r61, [%rd20];
	add.s32 	%r70, %r61, %r70;
	add.s32 	%r71, %r71, 1;
$L__BB0_15:
	setp.ge.u32 	%p27, %r25, %r41;
	or.pred  	%p29, %p15, %p27;
	@%p29 bra 	$L__BB0_17;
	ld.global.u32 	%r62, [%rd5+4];
	add.s32 	%r70, %r62, %r70;
	add.s32 	%r71, %r71, 1;
$L__BB0_17:
	mul.wide.s32 	%rd21, %r4, 4;
	add.s64 	%rd22, %rd1, %rd21;
	ld.global.u32 	%r63, [%rd22];
	div.s32 	%r64, %r70, %r71;
	sub.s32 	%r65, %r63, %r64;
	setp.lt.s32 	%p30, %r65, 0;
	min.s32 	%r66, %r65, %r40;
	selp.b32 	%r67, 0, %r66, %p30;
	cvta.to.global.u64 	%rd23, %rd6;
	add.s64 	%rd24, %rd23, %rd21;
	st.global.u32 	[%rd24], %r67;
$L__BB0_18:
	ret;

}


// ===== COMPILED SASS (sm_100) =====

	.target	sm_100

	.elftype	@"ET_EXEC"


//--------------------- .note.nv.tkinfo           --------------------------
	.section	.note.nv.tkinfo,"",@"SHT_NOTE"
	.sectionflags	@"SHF_NOTE_NV_TKINFO"
	.tkinfo
        /*0018*/ 	.word	0x00000002
        /*0030*/ 	.string	""
        /*0030*/ 	.string	"ptxas"
        /*0030*/ 	.string	"Cuda compilation tools, release 13.0, V13.0.88"
        /*0030*/ 	.string	"Build cuda_13.0.r13.0/compiler.36424714_0"
        /*0030*/ 	.string	"-arch sm_100 -m 64 "



//--------------------- .note.nv.cuinfo           --------------------------
	.section	.note.nv.cuinfo,"",@"SHT_NOTE"
	.sectionflags	@"SHF_NOTE_NV_CUINFO"
        /*0018*/ 	.short	0x0002
        /*001a*/ 	.short	0x0064
        /*001c*/ 	.short	0x0082
	.zero		2


//--------------------- .nv.info                  --------------------------
	.section	.nv.info,"",@"SHT_CUDA_INFO"
	.align	4


	//----- nvinfo : EIATTR_REGCOUNT
	.align		4
        /*0000*/ 	.byte	0x04, 0x2f
        /*0002*/ 	.short	(.L_1 - .L_0)
	.align		4
.L_0:
        /*0004*/ 	.word	index@(_Z14highpassFilterPiS_iii)
        /*0008*/ 	.word	0x00000019


	//----- nvinfo : EIATTR_FRAME_SIZE
	.align		4
.L_1:
        /*000c*/ 	.byte	0x04, 0x11
        /*000e*/ 	.short	(.L_3 - .L_2)
	.align		4
.L_2:
        /*0010*/ 	.word	index@(_Z14highpassFilterPiS_iii)
        /*0014*/ 	.word	0x00000000


	//----- nvinfo : EIATTR_MIN_STACK_SIZE
	.align		4
.L_3:
        /*0018*/ 	.byte	0x04, 0x12
        /*001a*/ 	.short	(.L_5 - .L_4)
	.align		4
.L_4:
        /*001c*/ 	.word	index@(_Z14highpassFilterPiS_iii)
        /*0020*/ 	.word	0x00000000
.L_5:


//--------------------- .nv.compat                --------------------------
	.section	.nv.compat,"",@"SHT_CUDA_COMPAT_INFO"
	.align	4
        /*0000*/ 	.byte	0x02, 0x09, 0x00, 0x00, 0x02, 0x02, 0x01, 0x00, 0x02, 0x05, 0x05, 0x00, 0x03, 0x07, 0x01, 0x01
        /*0010*/ 	.byte	0x02, 0x03, 0x00, 0x00, 0x02, 0x06, 0x01, 0x00, 0x04, 0x0b, 0x08, 0x00, 0x09, 0x00, 0x00, 0x00
        /*0020*/ 	.byte	0x00, 0x00, 0x00, 0x00


//--------------------- .nv.info._Z14highpassFilterPiS_iii --------------------------
	.section	.nv.info._Z14highpassFilterPiS_iii,"",@"SHT_CUDA_INFO"
	.sectionflags	@""
	.align	4


	//----- nvinfo : EIATTR_CUDA_API_VERSION
	.align		4
        /*0000*/ 	.byte	0x04, 0x37
        /*0002*/ 	.short	(.L_7 - .L_6)
.L_6:
        /*0004*/ 	.word	0x00000082


	//----- nvinfo : EIATTR_KPARAM_INFO
	.align		4
.L_7:
        /*0008*/ 	.byte	0x04, 0x17
        /*000a*/ 	.short	(.L_9 - .L_8)
.L_8:
        /*000c*/ 	.word	0x00000000
        /*0010*/ 	.short	0x0004
        /*0012*/ 	.short	0x0018
        /*0014*/ 	.byte	0x00, 0xf0, 0x11, 0x00


	//----- nvinfo : EIATTR_KPARAM_INFO
	.align		4
.L_9:
        /*0018*/ 	.byte	0x04, 0x17
        /*001a*/ 	.short	(.L_11 - .L_10)
.L_10:
        /*001c*/ 	.word	0x00000000
        /*0020*/ 	.short	0x0003
        /*0022*/ 	.short	0x0014
        /*0024*/ 	.byte	0x00, 0xf0, 0x11, 0x00


	//----- nvinfo : EIATTR_KPARAM_INFO
	.align		4
.L_11:
        /*0028*/ 	.byte	0x04, 0x17
        /*002a*/ 	.short	(.L_13 - .L_12)
.L_12:
        /*002c*/ 	.word	0x00000000
        /*0030*/ 	.short	0x0002
        /*0032*/ 	.short	0x0010
        /*0034*/ 	.byte	0x00, 0xf0, 0x11, 0x00


	//----- nvinfo : EIATTR_KPARAM_INFO
	.align		4
.L_13:
        /*0038*/ 	.byte	0x04, 0x17
        /*003a*/ 	.short	(.L_15 - .L_14)
.L_14:
        /*003c*/ 	.word	0x00000000
        /*0040*/ 	.short	0x0001
        /*0042*/ 	.short	0x0008
        /*0044*/ 	.byte	0x00, 0xf5, 0x21, 0x00


	//----- nvinfo : EIATTR_KPARAM_INFO
	.align		4
.L_15:
        /*0048*/ 	.byte	0x04, 0x17
        /*004a*/ 	.short	(.L_17 - .L_16)
.L_16:
        /*004c*/ 	.word	0x00000000
        /*0050*/ 	.short	0x0000
        /*0052*/ 	.short	0x0000
        /*0054*/ 	.byte	0x00, 0xf5, 0x21, 0x00


	//----- nvinfo : EIATTR_SPARSE_MMA_MASK
	.align		4
.L_17:
        /*0058*/ 	.byte	0x03, 0x50
        /*005a*/ 	.short	0x0000


	//----- nvinfo : EIATTR_MAXREG_COUNT
	.align		4
        /*005c*/ 	.byte	0x03, 0x1b
        /*005e*/ 	.short	0x00ff


	//----- nvinfo : EIATTR_MERCURY_ISA_VERSION
	.align		4
        /*0060*/ 	.byte	0x03, 0x5f
        /*0062*/ 	.short	0x0101


	//----- nvinfo : EIATTR_VRC_CTA_INIT_COUNT
	.align		4
        /*0064*/ 	.byte	0x02, 0x4a
	.zero		1
	.zero		1


	//----- nvinfo : EIATTR_EXIT_INSTR_OFFSETS
	.align		4
        /*0068*/ 	.byte	0x04, 0x1c
        /*006a*/ 	.short	(.L_19 - .L_18)


	//   ....[0]....
.L_18:
        /*006c*/ 	.word	0x000000c0


	//   ....[1]....
        /*0070*/ 	.word	0x00000700


	//----- nvinfo : EIATTR_CBANK_PARAM_SIZE
	.align		4
.L_19:
        /*0074*/ 	.byte	0x03, 0x19
        /*0076*/ 	.short	0x001c


	//----- nvinfo : EIATTR_PARAM_CBANK
	.align		4
        /*0078*/ 	.byte	0x04, 0x0a
        /*007a*/ 	.short	(.L_21 - .L_20)
	.align		4
.L_20:
        /*007c*/ 	.word	index@(.nv.constant0._Z14highpassFilterPiS_iii)
        /*0080*/ 	.short	0x0380
        /*0082*/ 	.short	0x001c


	//----- nvinfo : EIATTR_SW_WAR
	.align		4
.L_21:
        /*0084*/ 	.byte	0x04, 0x36
        /*0086*/ 	.short	(.L_23 - .L_22)
.L_22:
        /*0088*/ 	.word	0x00000008
.L_23:


//--------------------- .nv.callgraph             --------------------------
	.section	.nv.callgraph,"",@"SHT_CUDA_CALLGRAPH"
	.align	4
	.sectionentsize	8
	.align		4
        /*0000*/ 	.word	0x00000000
	.align		4
        /*0004*/ 	.word	0xffffffff
	.align		4
        /*0008*/ 	.word	0x00000000
	.align		4
        /*000c*/ 	.word	0xfffffffe
	.align		4
        /*0010*/ 	.word	0x00000000
	.align		4
        /*0014*/ 	.word	0xfffffffd
	.align		4
        /*0018*/ 	.word	0x00000000
	.align		4
        /*001c*/ 	.word	0xfffffffc


//--------------------- .text._Z14highpassFilterPiS_iii --------------------------
	.section	.text._Z14highpassFilterPiS_iii,"ax",@progbits
	.align	128
        .global         _Z14highpassFilterPiS_iii
        .type           _Z14highpassFilterPiS_iii,@function
        .size           _Z14highpassFilterPiS_iii,(.L_x_1 - _Z14highpassFilterPiS_iii)
        .other          _Z14highpassFilterPiS_iii,@"STO_CUDA_ENTRY STV_DEFAULT"
_Z14highpassFilterPiS_iii:
.text._Z14highpassFilterPiS_iii:
[----:B------:R-:W-:Y:S01]  /*0000*/  LDC R1, c[0x0][0x37c] ;  /* 0x0000df00ff017b82 */ /* 0x000fe20000000800 */
[----:B------:R-:W0:Y:S07]  /*0010*/  S2R R3, SR_TID.Y ;  /* 0x0000000000037919 */ /* 0x000e2e0000002200 */
[----:B------:R-:W1:Y:S01]  /*0020*/  LDC R7, c[0x0][0x360] ;  /* 0x0000d800ff077b82 */ /* 0x000e620000000800 */
[----:B------:R-:W1:Y:S07]  /*0030*/  S2R R0, SR_TID.X ;  /* 0x0000000000007919 */ /* 0x000e6e0000002100 */
[----:B------:R-:W0:Y:S08]  /*0040*/  S2UR UR5, SR_CTAID.Y ;  /* 0x00000000000579c3 */ /* 0x000e300000002600 */
[----:B------:R-:W0:Y:S08]  /*0050*/  LDC R18, c[0x0][0x364] ;  /* 0x0000d900ff127b82 */ /* 0x000e300000000800 */
[----:B------:R-:W1:Y:S08]  /*0060*/  S2UR UR4, SR_CTAID.X ;  /* 0x00000000000479c3 */ /* 0x000e700000002500 */
[----:B------:R-:W2:Y:S01]  /*0070*/  LDC.64 R4, c[0x0][0x390] ;  /* 0x0000e400ff047b82 */ /* 0x000ea20000000a00 */
[----:B0-----:R-:W-:-:S02]  /*0080*/  IMAD R18, R18, UR5, R3 ;  /* 0x0000000512127c24 */ /* 0x001fc4000f8e0203 */
[----:B-1----:R-:W-:-:S03]  /*0090*/  IMAD R7, R7, UR4, R0 ;  /* 0x0000000407077c24 */ /* 0x002fc6000f8e0200 */
[----:B--2---:R-:W-:-:S04]  /*00a0*/  ISETP.GE.AND P0, PT, R18, R5, PT ;  /* 0x000000051200720c */ /* 0x004fc80003f06270 */
[----:B------:R-:W-:-:S13]  /*00b0*/  ISETP.GE.OR P0, PT, R7, R4, P0 ;  /* 0x000000040700720c */ /* 0x000fda0000706670 */
[----:B------:R-:W-:Y:S05]  /*00c0*/  @P0 EXIT ;  /* 0x000000000000094d */ /* 0x000fea0003800000 */
[----:B------:R-:W0:Y:S01]  /*00d0*/  LDCU.64 UR6, c[0x0][0x380] ;  /* 0x00007000ff0677ac */ /* 0x000e220008000a00 */
[----:B------:R-:W1:Y:S01]  /*00e0*/  LDC.64 R2, c[0x0][0x380] ;  /* 0x0000e000ff027b82 */ /* 0x000e620000000a00 */
[CC--:B------:R-:W-:Y:S01]  /*00f0*/  IMAD R12, R18.reuse, R4.reuse, RZ ;  /* 0x00000004120c7224 */ /* 0x0c0fe200078e02ff */
[----:B------:R-:W-:Y:S01]  /*0100*/  ISETP.NE.AND P2, PT, R18, RZ, PT ;  /* 0x000000ff1200720c */ /* 0x000fe20003f45270 */
[C---:B------:R-:W-:Y:S01]  /*0110*/  VIADD R9, R7.reuse, 0x1 ;  /* 0x0000000107097836 */ /* 0x040fe20000000000 */
[----:B------:R-:W2:Y:S01]  /*0120*/  LDCU.64 UR4, c[0x0][0x358] ;  /* 0x00006b00ff0477ac */ /* 0x000ea20008000a00 */
[----:B------:R-:W-:Y:S01]  /*0130*/  IMAD.IADD R6, R12, 0x1, -R4 ;  /* 0x000000010c067824 */ /* 0x000fe200078e0a04 */
[----:B------:R-:W-:Y:S02]  /*0140*/  ISETP.LT.OR P4, PT, R7, RZ, !P2 ;  /* 0x000000ff0700720c */ /* 0x000fe40005781670 */
[----:B------:R-:W-:Y:S02]  /*0150*/  ISETP.GE.AND P0, PT, R9, R4, PT ;  /* 0x000000040900720c */ /* 0x000fe40003f06270 */
[----:B------:R-:W-:-:S02]  /*0160*/  SHF.R.S32.HI R15, RZ, 0x1f, R7 ;  /* 0x0000001fff0f7819 */ /* 0x000fc40000011407 */
[C---:B------:R-:W-:Y:S02]  /*0170*/  IADD3 R0, P1, PT, R7.reuse, R6, RZ ;  /* 0x0000000607007210 */ /* 0x040fe40007f3e0ff */
[C---:B------:R-:W-:Y:S02]  /*0180*/  ISETP.GT.AND P0, PT, R7.reuse, -0x2, !P0 ;  /* 0xfffffffe0700780c */ /* 0x040fe40004704270 */
[C---:B------:R-:W-:Y:S02]  /*0190*/  ISETP.LT.OR P2, PT, R7.reuse, 0x1, !P2 ;  /* 0x000000010700780c */ /* 0x040fe40005741670 */
[----:B------:R-:W-:Y:S01]  /*01a0*/  LEA.HI.X.SX32 R9, R6, R15, 0x1, P1 ;  /* 0x0000000f06097211 */ /* 0x000fe200008f0eff */
[C---:B------:R-:W-:Y:S01]  /*01b0*/  @!P4 IMAD.IADD R21, R7.reuse, 0x1, R6 ;  /* 0x000000010715c824 */ /* 0x040fe200078e0206 */
[----:B0-----:R-:W-:Y:S02]  /*01c0*/  LEA R10, P1, R0, UR6, 0x2 ;  /* 0x00000006000a7c11 */ /* 0x001fe4000f8210ff */
[C---:B------:R-:W-:Y:S01]  /*01d0*/  ISETP.EQ.OR P5, PT, R18.reuse, RZ, !P0 ;  /* 0x000000ff1200720c */ /* 0x040fe200047a2670 */
[----:B------:R-:W-:Y:S01]  /*01e0*/  VIADD R18, R18, 0x1 ;  /* 0x0000000112127836 */ /* 0x000fe20000000000 */
[----:B------:R-:W-:Y:S01]  /*01f0*/  LEA.HI.X R11, R0, UR7, R9, 0x2, P1 ;  /* 0x00000007000b7c11 */ /* 0x000fe200088f1409 */
[----:B------:R-:W-:Y:S01]  /*0200*/  IMAD.MOV.U32 R9, RZ, RZ, RZ ;  /* 0x000000ffff097224 */ /* 0x000fe200078e00ff */
[----:B------:R-:W-:Y:S01]  /*0210*/  ISETP.GT.AND P1, PT, R7, R4, PT ;  /* 0x000000040700720c */ /* 0x000fe20003f24270 */
[----:B-1----:R-:W-:Y:S01]  /*0220*/  @!P4 IMAD.WIDE R20, R21, 0x4, R2 ;  /* 0x000000041514c825 */ /* 0x002fe200078e0202 */
[----:B------:R-:W-:-:S02]  /*0230*/  ISETP.GE.U32.AND P3, PT, R18, R5, PT ;  /* 0x000000051200720c */ /* 0x000fc40003f66070 */
[C---:B------:R-:W-:Y:S01]  /*0240*/  IADD3 R16, P6, PT, R7.reuse, R12, RZ ;  /* 0x0000000c07107210 */ /* 0x040fe20007fde0ff */
[----:B------:R-:W-:Y:S01]  /*0250*/  IMAD.MOV.U32 R0, RZ, RZ, RZ ;  /* 0x000000ffff007224 */ /* 0x000fe200078e00ff */
[C---:B------:R-:W-:Y:S01]  /*0260*/  ISETP.GT.AND P1, PT, R7.reuse, RZ, !P1 ;  /* 0x000000ff0700720c */ /* 0x040fe20004f24270 */
[----:B------:R-:W-:Y:S01]  /*0270*/  @!P2 IMAD.MOV.U32 R0, RZ, RZ, 0x1 ;  /* 0x00000001ff00a424 */ /* 0x000fe200078e00ff */
[----:B------:R-:W-:Y:S01]  /*0280*/  LEA R14, R4, R6, 0x1 ;  /* 0x00000006040e7211 */ /* 0x000fe200078e08ff */
[----:B--2---:R-:W2:Y:S01]  /*0290*/  @!P2 LDG.E R9, desc[UR4][R10.64+-0x4] ;  /* 0xfffffc040a09a981 */ /* 0x004ea2000c1e1900 */
[C---:B------:R-:W-:Y:S02]  /*02a0*/  ISETP.LT.OR P3, PT, R7.reuse, RZ, P3 ;  /* 0x000000ff0700720c */ /* 0x040fe40001f61670 */
[----:B------:R-:W-:Y:S01]  /*02b0*/  LEA.HI.X.SX32 R19, R12, R15, 0x1, P6 ;  /* 0x0000000f0c137211 */ /* 0x000fe200030f0eff */
[----:B------:R-:W2:Y:S01]  /*02c0*/  @!P4 LDG.E R8, desc[UR4][R20.64] ;  /* 0x000000041408c981 */ /* 0x000ea2000c1e1900 */
[C---:B------:R-:W-:Y:S01]  /*02d0*/  LEA R6, P2, R16.reuse, UR6, 0x2 ;  /* 0x0000000610067c11 */ /* 0x040fe2000f8410ff */
[C---:B------:R-:W-:Y:S01]  /*02e0*/  IMAD.IADD R13, R7.reuse, 0x1, R12 ;  /* 0x00000001070d7824 */ /* 0x040fe200078e020c */
[----:B------:R-:W-:Y:S01]  /*02f0*/  IADD3 R17, P6, PT, R7, R14, RZ ;  /* 0x0000000e07117210 */ /* 0x000fe20007fde0ff */
[----:B------:R-:W3:Y:S01]  /*0300*/  @!P5 LDG.E R12, desc[UR4][R10.64+0x4] ;  /* 0x000004040a0cd981 */ /* 0x000ee2000c1e1900 */
[----:B------:R-:W-:-:S02]  /*0310*/  LEA.HI.X R7, R16, UR7, R19, 0x2, P2 ;  /* 0x0000000710077c11 */ /* 0x000fc400090f1413 */
[----:B------:R-:W-:Y:S02]  /*0320*/  ISETP.GE.U32.OR P2, PT, R18, R5, !P1 ;  /* 0x000000051200720c */ /* 0x000fe40004f46470 */
[----:B------:R-:W-:Y:S01]  /*0330*/  LEA.HI.X.SX32 R22, R14, R15, 0x1, P6 ;  /* 0x0000000f0e167211 */ /* 0x000fe200030f0eff */
[----:B------:R-:W4:Y:S01]  /*0340*/  @P1 LDG.E R16, desc[UR4][R6.64+-0x4] ;  /* 0xfffffc0406101981 */ /* 0x000f22000c1e1900 */
[----:B------:R-:W-:Y:S01]  /*0350*/  LEA R14, P6, R17, UR6, 0x2 ;  /* 0x00000006110e7c11 */ /* 0x000fe2000f8c10ff */
[----:B------:R-:W-:Y:S01]  /*0360*/  @!P3 IMAD.IADD R19, R13, 0x1, R4 ;  /* 0x000000010d13b824 */ /* 0x000fe200078e0204 */
[----:B------:R-:W0:Y:S01]  /*0370*/  LDCU UR6, c[0x0][0x398] ;  /* 0x00007300ff0677ac */ /* 0x000e220008000800 */
[----:B------:R1:W5:Y:S01]  /*0380*/  @P0 LDG.E R20, desc[UR4][R6.64+0x4] ;  /* 0x0000040406140981 */ /* 0x000362000c1e1900 */
[----:B------:R-:W-:Y:S02]  /*0390*/  LEA.HI.X R15, R17, UR7, R22, 0x2, P6 ;  /* 0x00000007110f7c11 */ /* 0x000fe4000b0f1416 */
[----:B------:R-:W-:Y:S01]  /*03a0*/  ISETP.GE.U32.OR P6, PT, R18, R5, !P0 ;  /* 0x000000051200720c */ /* 0x000fe200047c6470 */
[----:B------:R-:W-:-:S02]  /*03b0*/  @!P3 IMAD.WIDE R18, R19, 0x4, R2 ;  /* 0x000000041312b825 */ /* 0x000fc400078e0202 */
[----:B------:R-:W5:Y:S04]  /*03c0*/  @!P2 LDG.E R22, desc[UR4][R14.64+-0x4] ;  /* 0xfffffc040e16a981 */ /* 0x000f68000c1e1900 */
[----:B------:R-:W5:Y:S06]  /*03d0*/  @!P3 LDG.E R18, desc[UR4][R18.64] ;  /* 0x000000041212b981 */ /* 0x000f6c000c1e1900 */
[----:B------:R-:W5:Y:S01]  /*03e0*/  @!P6 LDG.E R10, desc[UR4][R14.64+0x4] ;  /* 0x000004040e0ae981 */ /* 0x000f62000c1e1900 */
[----:B------:R-:W-:-:S06]  /*03f0*/  IMAD.WIDE R4, R13, 0x4, R2 ;  /* 0x000000040d047825 */ /* 0x000fcc00078e0202 */
[----:B------:R0:W5:Y:S01]  /*0400*/  LDG.E R4, desc[UR4][R4.64] ;  /* 0x0000000404047981 */ /* 0x000162000c1e1900 */
[----:B------:R-:W-:-:S04]  /*0410*/  @!P4 VIADD R0, R0, 0x1 ;  /* 0x000000010000c836 */ /* 0x000fc80000000000 */
[----:B------:R-:W-:-:S04]  /*0420*/  @!P5 VIADD R0, R0, 0x1 ;  /* 0x000000010000d836 */ /* 0x000fc80000000000 */
[----:B------:R-:W-:-:S05]  /*0430*/  @P1 VIADD R0, R0, 0x1 ;  /* 0x0000000100001836 */ /* 0x000fca0000000000 */
[----:B------:R-:W-:-:S05]  /*0440*/  @P0 IADD3 R0, PT, PT, R0, 0x1, RZ ;  /* 0x0000000100000810 */ /* 0x000fca0007ffe0ff */
[----:B------:R-:W-:-:S04]  /*0450*/  @!P2 VIADD R0, R0, 0x1 ;  /* 0x000000010000a836 */ /* 0x000fc80000000000 */
[----:B------:R-:W-:-:S04]  /*0460*/  @!P3 VIADD R0, R0, 0x1 ;  /* 0x000000010000b836 */ /* 0x000fc80000000000 */
[----:B------:R-:W-:-:S05]  /*0470*/  @!P6 VIADD R0, R0, 0x1 ;  /* 0x000000010000e836 */ /* 0x000fca0000000000 */
[----:B-1----:R-:W-:-:S04]  /*0480*/  IABS R7, R0 ;  /* 0x0000000000077213 */ /* 0x002fc80000000000 */
[----:B------:R-:W1:Y:S08]  /*0490*/  I2F.RP R6, R7 ;  /* 0x0000000700067306 */ /* 0x000e700000209400 */
[----:B-1----:R-:W1:Y:S02]  /*04a0*/  MUFU.RCP R6, R6 ;  /* 0x0000000600067308 */ /* 0x002e640000001000 */
[----:B-1----:R-:W-:-:S06]  /*04b0*/  VIADD R2, R6, 0xffffffe ;  /* 0x0ffffffe06027836 */ /* 0x002fcc0000000000 */
[----:B------:R1:W0:Y:S02]  /*04c0*/  F2I.FTZ.U32.TRUNC.NTZ R3, R2 ;  /* 0x0000000200037305 */ /* 0x000224000021f000 */
[----:B-1----:R-:W-:Y:S02]  /*04d0*/  IMAD.MOV.U32 R2, RZ, RZ, RZ ;  /* 0x000000ffff027224 */ /* 0x002fe400078e00ff */
[----:B--2---:R-:W-:-:S05]  /*04e0*/  @!P4 IMAD.IADD R9, R9, 0x1, R8 ;  /* 0x000000010909c824 */ /* 0x004fca00078e0208 */
[----:B---3--:R-:W-:-:S05]  /*04f0*/  @!P5 IADD3 R9, PT, PT, R9, R12, RZ ;  /* 0x0000000c0909d210 */ /* 0x008fca0007ffe0ff */
[----:B----4-:R-:W-:-:S04]  /*0500*/  @P1 IMAD.IADD R9, R9, 0x1, R16 ;  /* 0x0000000109091824 */ /* 0x010fc800078e0210 */
[----:B-----5:R-:W-:-:S04]  /*0510*/  @P0 IMAD.IADD R9, R9, 0x1, R20 ;  /* 0x0000000109090824 */ /* 0x020fc800078e0214 */
[----:B------:R-:W-:-:S04]  /*0520*/  @!P2 IMAD.IADD R9, R9, 0x1, R22 ;  /* 0x000000010909a824 */ /* 0x000fc800078e0216 */
[----:B------:R-:W-:Y:S02]  /*0530*/  @!P3 IMAD.IADD R9, R9, 0x1, R18 ;  /* 0x000000010909b824 */ /* 0x000fe400078e0212 */
[----:B0-----:R-:W-:-:S03]  /*0540*/  IMAD.MOV R8, RZ, RZ, -R3 ;  /* 0x000000ffff087224 */ /* 0x001fc600078e0a03 */
[----:B------:R-:W-:Y:S01]  /*0550*/  @!P6 IADD3 R9, PT, PT, R9, R10, RZ ;  /* 0x0000000a0909e210 */ /* 0x000fe20007ffe0ff */
[----:B------:R-:W-:Y:S01]  /*0560*/  IMAD R5, R8, R7, RZ ;  /* 0x0000000708057224 */ /* 0x000fe200078e02ff */
[----:B------:R-:W-:Y:S02]  /*0570*/  IABS R8, R0 ;  /* 0x0000000000087213 */ /* 0x000fe40000000000 */
[----:B------:R-:W-:Y:S01]  /*0580*/  IABS R6, R9 ;  /* 0x0000000900067213 */ /* 0x000fe20000000000 */
[----:B------:R-:W-:-:S04]  /*0590*/  IMAD.HI.U32 R2, R3, R5, R2 ;  /* 0x0000000503027227 */ /* 0x000fc800078e0002 */
[----:B------:R-:W-:Y:S02]  /*05a0*/  IMAD.MOV R8, RZ, RZ, -R8 ;  /* 0x000000ffff087224 */ /* 0x000fe400078e0a08 */
[----:B------:R-:W-:Y:S02]  /*05b0*/  IMAD.MOV.U32 R3, RZ, RZ, R6 ;  /* 0x000000ffff037224 */ /* 0x000fe400078e0006 */
[----:B------:R-:W-:Y:S02]  /*05c0*/  IMAD.MOV.U32 R6, RZ, RZ, R8 ;  /* 0x000000ffff067224 */ /* 0x000fe400078e0008 */
[----:B------:R-:W-:-:S04]  /*05d0*/  IMAD.HI.U32 R5, R2, R3, RZ ;  /* 0x0000000302057227 */ /* 0x000fc800078e00ff */
[----:B------:R-:W-:-:S05]  /*05e0*/  IMAD R2, R5, R6, R3 ;  /* 0x0000000605027224 */ /* 0x000fca00078e0203 */
[----:B------:R-:W-:Y:S02]  /*05f0*/  ISETP.GT.U32.AND P1, PT, R7, R2, PT ;  /* 0x000000020700720c */ /* 0x000fe40003f24070 */
[----:B------:R-:W-:-:S11]  /*0600*/  LOP3.LUT R9, R9, R0, RZ, 0x3c, !PT ;  /* 0x0000000009097212 */ /* 0x000fd600078e3cff */
[----:B------:R-:W-:Y:S01]  /*0610*/  @!P1 IMAD.IADD R2, R2, 0x1, -R7 ;  /* 0x0000000102029824 */ /* 0x000fe200078e0a07 */
[----:B------:R-:W-:-:S04]  /*0620*/  ISETP.GE.AND P2, PT, R9, RZ, PT ;  /* 0x000000ff0900720c */ /* 0x000fc80003f46270 */
[----:B------:R-:W-:Y:S02]  /*0630*/  ISETP.GE.U32.AND P0, PT, R2, R7, PT ;  /* 0x000000070200720c */ /* 0x000fe40003f06070 */
[----:B------:R-:W-:Y:S01]  /*0640*/  @!P1 IADD3 R5, PT, PT, R5, 0x1, RZ ;  /* 0x0000000105059810 */ /* 0x000fe20007ffe0ff */
[----:B------:R-:W0:Y:S01]  /*0650*/  LDC.64 R2, c[0x0][0x388] ;  /* 0x0000e200ff027b82 */ /* 0x000e220000000a00 */
[----:B------:R-:W-:-:S09]  /*0660*/  ISETP.NE.AND P1, PT, R0, RZ, PT ;  /* 0x000000ff0000720c */ /* 0x000fd20003f25270 */
[----:B------:R-:W-:-:S04]  /*0670*/  @P0 VIADD R5, R5, 0x1 ;  /* 0x0000000105050836 */ /* 0x000fc80000000000 */
[----:B------:R-:W-:Y:S01]  /*0680*/  @!P2 IMAD.MOV R5, RZ, RZ, -R5 ;  /* 0x000000ffff05a224 */ /* 0x000fe200078e0a05 */
[----:B------:R-:W-:-:S05]  /*0690*/  @!P1 LOP3.LUT R5, RZ, R0, RZ, 0x33, !PT ;  /* 0x00000000ff059212 */ /* 0x000fca00078e33ff */
[----:B------:R-:W-:-:S05]  /*06a0*/  IMAD.IADD R4, R4, 0x1, -R5 ;  /* 0x0000000104047824 */ /* 0x000fca00078e0a05 */
[C---:B------:R-:W-:Y:S02]  /*06b0*/  ISETP.GE.AND P0, PT, R4.reuse, RZ, PT ;  /* 0x000000ff0400720c */ /* 0x040fe40003f06270 */
[----:B------:R-:W-:Y:S01]  /*06c0*/  VIMNMX R4, PT, PT, R4, UR6, PT ;  /* 0x0000000604047c48 */ /* 0x000fe2000bfe0100 */
[----:B0-----:R-:W-:-:S03]  /*06d0*/  IMAD.WIDE R2, R13, 0x4, R2 ;  /* 0x000000040d027825 */ /* 0x001fc600078e0202 */
[----:B------:R-:W-:-:S05]  /*06e0*/  SEL R5, R4, RZ, P0 ;  /* 0x000000ff04057207 */ /* 0x000fca0000000000 */
[----:B------:R-:W-:Y:S01]  /*06f0*/  STG.E desc[UR4][R2.64], R5 ;  /* 0x0000000502007986 */ /* 0x000fe2000c101904 */
[----:B------:R-:W-:Y:S05]  /*0700*/  EXIT ;  /* 0x000000000000794d */ /* 0x000fea0003800000 */
.L_x_0:
[----:B------:R-:W-:-:S00]  /*0710*/  BRA `(.L_x_0) ;  /* 0xfffffffc00fc7947 */ /* 0x000fc0000383ffff */
[----:B------:R-:W-:-:S00]  /*0720*/  NOP ;  /* 0x0000000000007918 */ /* 0x000fc00000000000 */
        /* <DEDUP_REMOVED lines=13> */
.L_x_1:


//--------------------- .nv.shared.reserved.0     --------------------------
	.section	.nv.shared.reserved.0,"aw",@nobits
	.weak		__nv_reservedSMEM_offset_0_alias
	.size		__nv_reservedSMEM_offset_0_alias, 0, 64
	.other		__nv_reservedSMEM_offset_0_alias,@"STO_CUDA_RESERVED_SHARED STV_DEFAULT"
__nv_reservedSMEM_offset_0_alias:
	.zero		0
	.zero		64


//--------------------- .nv.constant0._Z14highpassFilterPiS_iii --------------------------
	.section	.nv.constant0._Z14highpassFilterPiS_iii,"a",@progbits
	.sectionflags	@""
	.align	4
.nv.constant0._Z14highpassFilterPiS_iii:
	.zero		924


//--------------------- SYMBOLS --------------------------

	.type		.nv.reservedSmem.offset0,@object
	.size		.nv.reservedSmem.offset0,0x4
